	.headerflags	@"EF_CUDA_TEXMODE_UNIFIED EF_CUDA_64BIT_ADDRESS EF_CUDA_ACCELERATORS EF_CUDA_SM90 EF_CUDA_VIRTUAL_SM(EF_CUDA_SM90)"
	.elftype	@"ET_EXEC"


//--------------------- .nv.info                  --------------------------
	.section	.nv.info,"",@"SHT_CUDA_INFO"
	.align	4


	//----- nvinfo : EIATTR_REGCOUNT
	.align		4
        /*0000*/ 	.byte	0x04, 0x2f
        /*0002*/ 	.short	(.L_1 - .L_0)
	.align		4
.L_0:
        /*0004*/ 	.word	index@(triton_poi_fused__to_copy_arange_clamp_mul_sub_41)
        /*0008*/ 	.word	0x0000000c


	//----- nvinfo : EIATTR_MIN_STACK_SIZE
	.align		4
.L_1:
        /*000c*/ 	.byte	0x04, 0x12
        /*000e*/ 	.short	(.L_3 - .L_2)
	.align		4
.L_2:
        /*0010*/ 	.word	index@(triton_poi_fused__to_copy_arange_clamp_mul_sub_41)
        /*0014*/ 	.word	0x00000000


	//----- nvinfo : EIATTR_FRAME_SIZE
	.align		4
.L_3:
        /*0018*/ 	.byte	0x04, 0x11
        /*001a*/ 	.short	(.L_5 - .L_4)
	.align		4
.L_4:
        /*001c*/ 	.word	index@(triton_poi_fused__to_copy_arange_clamp_mul_sub_41)
        /*0020*/ 	.word	0x00000000


	//----- nvinfo : EIATTR_MIN_STACK_SIZE
	.align		4
.L_5:
        /*0024*/ 	.byte	0x04, 0x12
        /*0026*/ 	.short	(.L_7 - .L_6)
	.align		4
.L_6:
        /*0028*/ 	.word	index@(triton_poi_fused__to_copy_arange_clamp_mul_sub_41)
        /*002c*/ 	.word	0x00000000
.L_7:


//--------------------- .nv.info.triton_poi_fused__to_copy_arange_clamp_mul_sub_41 --------------------------
	.section	.nv.info.triton_poi_fused__to_copy_arange_clamp_mul_sub_41,"",@"SHT_CUDA_INFO"
	.sectionflags	@""
	.align	4


	//----- nvinfo : EIATTR_CUDA_API_VERSION
	.align		4
        /*0000*/ 	.byte	0x04, 0x37
        /*0002*/ 	.short	(.L_9 - .L_8)
.L_8:
        /*0004*/ 	.word	0x0000007c


	//----- nvinfo : EIATTR_KPARAM_INFO
	.align		4
.L_9:
        /*0008*/ 	.byte	0x04, 0x17
        /*000a*/ 	.short	(.L_11 - .L_10)
.L_10:
        /*000c*/ 	.word	0x00000000
        /*0010*/ 	.short	0x0001
        /*0012*/ 	.short	0x0008
        /*0014*/ 	.byte	0x00, 0xf0, 0x11, 0x00


	//----- nvinfo : EIATTR_KPARAM_INFO
	.align		4
.L_11:
        /*0018*/ 	.byte	0x04, 0x17
        /*001a*/ 	.short	(.L_13 - .L_12)
.L_12:
        /*001c*/ 	.word	0x00000000
        /*0020*/ 	.short	0x0000
        /*0022*/ 	.short	0x0000
        /*0024*/ 	.byte	0x00, 0xf4, 0x21, 0x00


	//----- nvinfo : EIATTR_SPARSE_MMA_MASK
	.align		4
.L_13:
        /*0028*/ 	.byte	0x03, 0x50
        /*002a*/ 	.short	0x0000


	//----- nvinfo : EIATTR_MAXREG_COUNT
	.align		4
        /*002c*/ 	.byte	0x03, 0x1b
        /*002e*/ 	.short	0x00ff


	//----- nvinfo : EIATTR_EXIT_INSTR_OFFSETS
	.align		4
        /*0030*/ 	.byte	0x04, 0x1c
        /*0032*/ 	.short	(.L_15 - .L_14)


	//   ....[0]....
.L_14:
        /*0034*/ 	.word	0x00000160


	//   ....[1]....
        /*0038*/ 	.word	0x00000190


	//----- nvinfo : EIATTR_REQNTID
	.align		4
.L_15:
        /*003c*/ 	.byte	0x04, 0x10
        /*003e*/ 	.short	(.L_17 - .L_16)
.L_16:
        /*0040*/ 	.word	0x00000020
        /*0044*/ 	.word	0x00000001
        /*0048*/ 	.word	0x00000001


	//----- nvinfo : EIATTR_CBANK_PARAM_SIZE
	.align		4
.L_17:
        /*004c*/ 	.byte	0x03, 0x19
        /*004e*/ 	.short	0x000c


	//----- nvinfo : EIATTR_PARAM_CBANK
	.align		4
        /*0050*/ 	.byte	0x04, 0x0a
        /*0052*/ 	.short	(.L_19 - .L_18)
	.align		4
.L_18:
        /*0054*/ 	.word	index@(.nv.constant0.triton_poi_fused__to_copy_arange_clamp_mul_sub_41)
        /*0058*/ 	.short	0x0210
        /*005a*/ 	.short	0x000c


	//----- nvinfo : EIATTR_SW_WAR
	.align		4
.L_19:
        /*005c*/ 	.byte	0x04, 0x36
        /*005e*/ 	.short	(.L_21 - .L_20)
.L_20:
        /*0060*/ 	.word	0x00000008
.L_21:


//--------------------- .nv.callgraph             --------------------------
	.section	.nv.callgraph,"",@"SHT_CUDA_CALLGRAPH"
	.align	4
	.sectionentsize	8
	.align		4
        /*0000*/ 	.word	0x00000000
	.align		4
        /*0004*/ 	.word	0xffffffff
	.align		4
        /*0008*/ 	.word	0x00000000
	.align		4
        /*000c*/ 	.word	0xfffffffe
	.align		4
        /*0010*/ 	.word	0x00000000
	.align		4
        /*0014*/ 	.word	0xfffffffd
	.align		4
        /*0018*/ 	.word	0x00000000
	.align		4
        /*001c*/ 	.word	0xfffffffc


//--------------------- .text.triton_poi_fused__to_copy_arange_clamp_mul_sub_41 --------------------------
	.section	.text.triton_poi_fused__to_copy_arange_clamp_mul_sub_41,"ax",@progbits
	.align	128
        .global         triton_poi_fused__to_copy_arange_clamp_mul_sub_41
        .type           triton_poi_fused__to_copy_arange_clamp_mul_sub_41,@function
        .size           triton_poi_fused__to_copy_arange_clamp_mul_sub_41,(.L_x_1 - triton_poi_fused__to_copy_arange_clamp_mul_sub_41)
        .other          triton_poi_fused__to_copy_arange_clamp_mul_sub_41,@"STO_CUDA_ENTRY STV_DEFAULT"
triton_poi_fused__to_copy_arange_clamp_mul_sub_41:
.text.triton_poi_fused__to_copy_arange_clamp_mul_sub_41:
[----:B------:R-:W0:Y:S02]  /*0000*/  LDC R1, c[0x0][0x28] ;  /* 0x00000a00ff017b82 */ /* 0x000e240000000800 */
[----:B------:R-:W1:Y:S01]  /*0010*/  S2R R0, SR_TID.X ;  /* 0x0000000000007919 */ /* 0x000e620000002100 */
[----:B------:R-:W2:Y:S01]  /*0020*/  S2R R5, SR_CTAID.X ;  /* 0x0000000000057919 */ /* 0x000ea20000002500 */
[----:B-1----:R-:W-:-:S05]  /*0030*/  IMAD.SHL.U32 R0, R0, 0x2, RZ ;  /* 0x0000000200007824 */ /* 0x002fca00078e00ff */
[----:B------:R-:W-:-:S05]  /*0040*/  LOP3.LUT R0, R0, 0x3e, RZ, 0xc0, !PT ;  /* 0x0000003e00007812 */ /* 0x000fca00078ec0ff */
[----:B--2---:R-:W-:-:S04]  /*0050*/  IMAD R5, R5, 0x40, R0 ;  /* 0x0000004005057824 */ /* 0x004fc800078e0200 */
[C---:B------:R-:W-:Y:S01]  /*0060*/  VIADD R0, R5.reuse, 0x1 ;  /* 0x0000000105007836 */ /* 0x040fe20000000000 */
[----:B------:R-:W-:Y:S02]  /*0070*/  I2FP.F32.S32 R2, R5 ;  /* 0x0000000500027245 */ /* 0x000fe40000201400 */
[----:B------:R-:W-:Y:S02]  /*0080*/  ISETP.GE.AND P0, PT, R5, 0x40, PT ;  /* 0x000000400500780c */ /* 0x000fe40003f06270 */
[----:B------:R-:W-:Y:S01]  /*0090*/  I2FP.F32.S32 R0, R0 ;  /* 0x0000000000007245 */ /* 0x000fe20000201400 */
[----:B------:R-:W-:-:S04]  /*00a0*/  FMUL R2, R2, 0.23809523880481719971 ;  /* 0x3e73cf3d02027820 */ /* 0x000fc80000400000 */
[----:B------:R-:W-:Y:S01]  /*00b0*/  FMUL R0, R0, 0.23809523880481719971 ;  /* 0x3e73cf3d00007820 */ /* 0x000fe20000400000 */
[----:B------:R-:W-:Y:S02]  /*00c0*/  FMNMX R4, RZ, R2, !PT ;  /* 0x00000002ff047209 */ /* 0x000fe40007800000 */
[----:B------:R-:W1:Y:S02]  /*00d0*/  LDC.64 R2, c[0x0][0x210] ;  /* 0x00008400ff027b82 */ /* 0x000e640000000a00 */
[----:B------:R-:W-:Y:S01]  /*00e0*/  FMNMX R0, RZ, R0, !PT ;  /* 0x00000000ff007209 */ /* 0x000fe20007800000 */
[----:B------:R-:W2:Y:S08]  /*00f0*/  F2I.TRUNC.NTZ R6, R4 ;  /* 0x0000000400067305 */ /* 0x000eb0000020f100 */
[----:B------:R-:W3:Y:S01]  /*0100*/  F2I.TRUNC.NTZ R7, R0 ;  /* 0x0000000000077305 */ /* 0x000ee2000020f100 */
[----:B--2---:R-:W-:-:S05]  /*0110*/  I2FP.F32.S32 R9, R6 ;  /* 0x0000000600097245 */ /* 0x004fca0000201400 */
[----:B------:R-:W-:Y:S01]  /*0120*/  FADD.SAT R6, R4, -R9 ;  /* 0x8000000904067221 */ /* 0x000fe20000002000 */
[----:B-1----:R-:W-:Y:S01]  /*0130*/  IMAD.WIDE R2, R5, 0x4, R2 ;  /* 0x0000000405027825 */ /* 0x002fe200078e0202 */
[----:B---3--:R-:W-:-:S05]  /*0140*/  I2FP.F32.S32 R7, R7 ;  /* 0x0000000700077245 */ /* 0x008fca0000201400 */
[----:B------:R-:W-:Y:S01]  /*0150*/  FADD.SAT R7, R0, -R7 ;  /* 0x8000000700077221 */ /* 0x000fe20000002000 */
[----:B------:R-:W-:Y:S06]  /*0160*/  @P0 EXIT ;  /* 0x000000000000094d */ /* 0x000fec0003800000 */
[----:B------:R-:W-:Y:S02]  /*0170*/  ULDC.64 UR4, c[0x0][0x208] ;  /* 0x0000820000047ab9 */ /* 0x000fe40000000a00 */
[----:B------:R-:W-:Y:S01]  /*0180*/  STG.E.64 desc[UR4][R2.64], R6 ;  /* 0x0000000602007986 */ /* 0x000fe2000c101b04 */
[----:B------:R-:W-:Y:S05]  /*0190*/  EXIT ;  /* 0x000000000000794d */ /* 0x000fea0003800000 */
.L_x_0:
[----:B------:R-:W-:-:S00]  /*01a0*/  BRA `(.L_x_0) ;  /* 0xfffffffc00fc7947 */ /* 0x000fc0000383ffff */
[----:B------:R-:W-:-:S00]  /*01b0*/  NOP ;  /* 0x0000000000007918 */ /* 0x000fc00000000000 */
        /* <DEDUP_REMOVED lines=12> */
.L_x_1:


//--------------------- .nv.constant0.triton_poi_fused__to_copy_arange_clamp_mul_sub_41 --------------------------
	.section	.nv.constant0.triton_poi_fused__to_copy_arange_clamp_mul_sub_41,"a",@progbits
	.sectionflags	@""
	.align	4
.nv.constant0.triton_poi_fused__to_copy_arange_clamp_mul_sub_41:
	.zero		540
